//
// Generated by NVIDIA NVVM Compiler
//
// Compiler Build ID: CL-36424714
// Cuda compilation tools, release 13.0, V13.0.88
// Based on NVVM 20.0.0
//

.version 9.0
.target sm_100
.address_size 64

	// .globl	_Z9matrixmulPiS_S_iii

.visible .entry _Z9matrixmulPiS_S_iii(
	.param .u64 .ptr .align 1 _Z9matrixmulPiS_S_iii_param_0,
	.param .u64 .ptr .align 1 _Z9matrixmulPiS_S_iii_param_1,
	.param .u64 .ptr .align 1 _Z9matrixmulPiS_S_iii_param_2,
	.param .u32 _Z9matrixmulPiS_S_iii_param_3,
	.param .u32 _Z9matrixmulPiS_S_iii_param_4,
	.param .u32 _Z9matrixmulPiS_S_iii_param_5
)
{
	.reg .pred 	%p<10>;
	.reg .b32 	%r<134>;
	.reg .b64 	%rd<51>;

	ld.param.u64 	%rd7, [_Z9matrixmulPiS_S_iii_param_0];
	ld.param.u64 	%rd8, [_Z9matrixmulPiS_S_iii_param_1];
	ld.param.u64 	%rd6, [_Z9matrixmulPiS_S_iii_param_2];
	ld.param.u32 	%r51, [_Z9matrixmulPiS_S_iii_param_4];
	ld.param.u32 	%r52, [_Z9matrixmulPiS_S_iii_param_5];
	cvta.to.global.u64 	%rd1, %rd8;
	cvta.to.global.u64 	%rd2, %rd7;
	mov.u32 	%r1, %tid.x;
	mov.u32 	%r2, %tid.y;
	setp.lt.s32 	%p1, %r52, 1;
	mov.b32 	%r133, 0;
	@%p1 bra 	$L__BB0_12;
	mul.lo.s32 	%r3, %r51, %r2;
	and.b32  	%r4, %r52, 7;
	setp.lt.u32 	%p2, %r52, 8;
	mov.b32 	%r128, 0;
	mov.u32 	%r133, %r128;
	@%p2 bra 	$L__BB0_4;
	and.b32  	%r128, %r52, 2147483640;
	neg.s32 	%r122, %r128;
	add.s32 	%r121, %r1, %r52;
	shl.b32 	%r8, %r52, 3;
	shl.b32 	%r57, %r52, 1;
	add.s32 	%r120, %r1, %r57;
	mad.lo.s32 	%r119, %r52, 3, %r1;
	shl.b32 	%r58, %r52, 2;
	add.s32 	%r118, %r1, %r58;
	mad.lo.s32 	%r117, %r52, 5, %r1;
	mad.lo.s32 	%r116, %r52, 6, %r1;
	mad.lo.s32 	%r115, %r52, 7, %r1;
	mul.wide.u32 	%rd9, %r1, 4;
	add.s64 	%rd50, %rd1, %rd9;
	mov.b32 	%r133, 0;
	mul.wide.u32 	%rd26, %r8, 4;
	mov.u32 	%r114, %r3;
$L__BB0_3:
	.pragma "nounroll";
	mul.wide.s32 	%rd10, %r114, 4;
	add.s64 	%rd11, %rd2, %rd10;
	ld.global.u32 	%r59, [%rd11];
	ld.global.u32 	%r60, [%rd50];
	mad.lo.s32 	%r61, %r60, %r59, %r133;
	ld.global.u32 	%r62, [%rd11+4];
	mul.wide.u32 	%rd12, %r121, 4;
	add.s64 	%rd13, %rd1, %rd12;
	ld.global.u32 	%r63, [%rd13];
	mad.lo.s32 	%r64, %r63, %r62, %r61;
	ld.global.u32 	%r65, [%rd11+8];
	mul.wide.u32 	%rd14, %r120, 4;
	add.s64 	%rd15, %rd1, %rd14;
	ld.global.u32 	%r66, [%rd15];
	mad.lo.s32 	%r67, %r66, %r65, %r64;
	ld.global.u32 	%r68, [%rd11+12];
	mul.wide.u32 	%rd16, %r119, 4;
	add.s64 	%rd17, %rd1, %rd16;
	ld.global.u32 	%r69, [%rd17];
	mad.lo.s32 	%r70, %r69, %r68, %r67;
	ld.global.u32 	%r71, [%rd11+16];
	mul.wide.u32 	%rd18, %r118, 4;
	add.s64 	%rd19, %rd1, %rd18;
	ld.global.u32 	%r72, [%rd19];
	mad.lo.s32 	%r73, %r72, %r71, %r70;
	ld.global.u32 	%r74, [%rd11+20];
	mul.wide.u32 	%rd20, %r117, 4;
	add.s64 	%rd21, %rd1, %rd20;
	ld.global.u32 	%r75, [%rd21];
	mad.lo.s32 	%r76, %r75, %r74, %r73;
	ld.global.u32 	%r77, [%rd11+24];
	mul.wide.u32 	%rd22, %r116, 4;
	add.s64 	%rd23, %rd1, %rd22;
	ld.global.u32 	%r78, [%rd23];
	mad.lo.s32 	%r79, %r78, %r77, %r76;
	ld.global.u32 	%r80, [%rd11+28];
	mul.wide.u32 	%rd24, %r115, 4;
	add.s64 	%rd25, %rd1, %rd24;
	ld.global.u32 	%r81, [%rd25];
	mad.lo.s32 	%r133, %r81, %r80, %r79;
	add.s32 	%r122, %r122, 8;
	add.s32 	%r121, %r121, %r8;
	add.s32 	%r120, %r120, %r8;
	add.s32 	%r119, %r119, %r8;
	add.s32 	%r118, %r118, %r8;
	add.s32 	%r117, %r117, %r8;
	add.s32 	%r116, %r116, %r8;
	add.s32 	%r115, %r115, %r8;
	add.s64 	%rd50, %rd50, %rd26;
	add.s32 	%r114, %r114, 8;
	setp.ne.s32 	%p3, %r122, 0;
	@%p3 bra 	$L__BB0_3;
$L__BB0_4:
	setp.eq.s32 	%p4, %r4, 0;
	@%p4 bra 	$L__BB0_12;
	and.b32  	%r38, %r52, 3;
	setp.lt.u32 	%p5, %r4, 4;
	@%p5 bra 	$L__BB0_7;
	add.s32 	%r83, %r128, %r3;
	mul.wide.s32 	%rd27, %r83, 4;
	add.s64 	%rd28, %rd2, %rd27;
	ld.global.u32 	%r84, [%rd28];
	mad.lo.s32 	%r85, %r128, %r52, %r1;
	mul.wide.u32 	%rd29, %r85, 4;
	add.s64 	%rd30, %rd1, %rd29;
	ld.global.u32 	%r86, [%rd30];
	mad.lo.s32 	%r87, %r86, %r84, %r133;
	ld.global.u32 	%r88, [%rd28+4];
	add.s32 	%r89, %r85, %r52;
	mul.wide.u32 	%rd31, %r89, 4;
	add.s64 	%rd32, %rd1, %rd31;
	ld.global.u32 	%r90, [%rd32];
	mad.lo.s32 	%r91, %r90, %r88, %r87;
	ld.global.u32 	%r92, [%rd28+8];
	add.s32 	%r93, %r89, %r52;
	mul.wide.u32 	%rd33, %r93, 4;
	add.s64 	%rd34, %rd1, %rd33;
	ld.global.u32 	%r94, [%rd34];
	mad.lo.s32 	%r95, %r94, %r92, %r91;
	ld.global.u32 	%r96, [%rd28+12];
	add.s32 	%r97, %r93, %r52;
	mul.wide.u32 	%rd35, %r97, 4;
	add.s64 	%rd36, %rd1, %rd35;
	ld.global.u32 	%r98, [%rd36];
	mad.lo.s32 	%r133, %r98, %r96, %r95;
	add.s32 	%r128, %r128, 4;
$L__BB0_7:
	setp.eq.s32 	%p6, %r38, 0;
	@%p6 bra 	$L__BB0_12;
	setp.eq.s32 	%p7, %r38, 1;
	@%p7 bra 	$L__BB0_10;
	add.s32 	%r100, %r128, %r3;
	mul.wide.s32 	%rd37, %r100, 4;
	add.s64 	%rd38, %rd2, %rd37;
	ld.global.u32 	%r101, [%rd38];
	mad.lo.s32 	%r102, %r128, %r52, %r1;
	mul.wide.u32 	%rd39, %r102, 4;
	add.s64 	%rd40, %rd1, %rd39;
	ld.global.u32 	%r103, [%rd40];
	mad.lo.s32 	%r104, %r103, %r101, %r133;
	ld.global.u32 	%r105, [%rd38+4];
	add.s32 	%r106, %r102, %r52;
	mul.wide.u32 	%rd41, %r106, 4;
	add.s64 	%rd42, %rd1, %rd41;
	ld.global.u32 	%r107, [%rd42];
	mad.lo.s32 	%r133, %r107, %r105, %r104;
	add.s32 	%r128, %r128, 2;
$L__BB0_10:
	and.b32  	%r108, %r52, 1;
	setp.eq.b32 	%p8, %r108, 1;
	not.pred 	%p9, %p8;
	@%p9 bra 	$L__BB0_12;
	add.s32 	%r109, %r128, %r3;
	mul.wide.s32 	%rd43, %r109, 4;
	add.s64 	%rd44, %rd2, %rd43;
	ld.global.u32 	%r110, [%rd44];
	mad.lo.s32 	%r111, %r128, %r52, %r1;
	mul.wide.u32 	%rd45, %r111, 4;
	add.s64 	%rd46, %rd1, %rd45;
	ld.global.u32 	%r112, [%rd46];
	mad.lo.s32 	%r133, %r112, %r110, %r133;
$L__BB0_12:
	cvta.to.global.u64 	%rd47, %rd6;
	mad.lo.s32 	%r113, %r52, %r2, %r1;
	mul.wide.s32 	%rd48, %r113, 4;
	add.s64 	%rd49, %rd47, %rd48;
	st.global.u32 	[%rd49], %r133;
	ret;

}


// ===== COMPILED SASS (sm_100) =====

	.target	sm_100

	.elftype	@"ET_EXEC"


//--------------------- .note.nv.tkinfo           --------------------------
	.section	.note.nv.tkinfo,"",@"SHT_NOTE"
	.sectionflags	@"SHF_NOTE_NV_TKINFO"
	.tkinfo
        /*0018*/ 	.word	0x00000002
        /*0030*/ 	.string	""
        /*0030*/ 	.string	"ptxas"
        /*0030*/ 	.string	"Cuda compilation tools, release 13.0, V13.0.88"
        /*0030*/ 	.string	"Build cuda_13.0.r13.0/compiler.36424714_0"
        /*0030*/ 	.string	"-arch sm_100 -m 64 "



//--------------------- .note.nv.cuinfo           --------------------------
	.section	.note.nv.cuinfo,"",@"SHT_NOTE"
	.sectionflags	@"SHF_NOTE_NV_CUINFO"
        /*0018*/ 	.short	0x0002
        /*001a*/ 	.short	0x0064
        /*001c*/ 	.short	0x0082
	.zero		2


//--------------------- .nv.info                  --------------------------
	.section	.nv.info,"",@"SHT_CUDA_INFO"
	.align	4


	//----- nvinfo : EIATTR_REGCOUNT
	.align		4
        /*0000*/ 	.byte	0x04, 0x2f
        /*0002*/ 	.short	(.L_1 - .L_0)
	.align		4
.L_0:
        /*0004*/ 	.word	index@(_Z9matrixmulPiS_S_iii)
        /*0008*/ 	.word	0x00000020


	//----- nvinfo : EIATTR_FRAME_SIZE
	.align		4
.L_1:
        /*000c*/ 	.byte	0x04, 0x11
        /*000e*/ 	.short	(.L_3 - .L_2)
	.align		4
.L_2:
        /*0010*/ 	.word	index@(_Z9matrixmulPiS_S_iii)
        /*0014*/ 	.word	0x00000000


	//----- nvinfo : EIATTR_MIN_STACK_SIZE
	.align		4
.L_3:
        /*0018*/ 	.byte	0x04, 0x12
        /*001a*/ 	.short	(.L_5 - .L_4)
	.align		4
.L_4:
        /*001c*/ 	.word	index@(_Z9matrixmulPiS_S_iii)
        /*0020*/ 	.word	0x00000000
.L_5:


//--------------------- .nv.compat                --------------------------
	.section	.nv.compat,"",@"SHT_CUDA_COMPAT_INFO"
	.align	4
        /*0000*/ 	.byte	0x02, 0x09, 0x00, 0x00, 0x02, 0x02, 0x01, 0x00, 0x02, 0x05, 0x05, 0x00, 0x03, 0x07, 0x01, 0x01
        /*0010*/ 	.byte	0x02, 0x03, 0x00, 0x00, 0x02, 0x06, 0x01, 0x00, 0x04, 0x0b, 0x08, 0x00, 0x09, 0x00, 0x00, 0x00
        /*0020*/ 	.byte	0x00, 0x00, 0x00, 0x00


//--------------------- .nv.info._Z9matrixmulPiS_S_iii --------------------------
	.section	.nv.info._Z9matrixmulPiS_S_iii,"",@"SHT_CUDA_INFO"
	.sectionflags	@""
	.align	4


	//----- nvinfo : EIATTR_CUDA_API_VERSION
	.align		4
        /*0000*/ 	.byte	0x04, 0x37
        /*0002*/ 	.short	(.L_7 - .L_6)
.L_6:
        /*0004*/ 	.word	0x00000082


	//----- nvinfo : EIATTR_KPARAM_INFO
	.align		4
.L_7:
        /*0008*/ 	.byte	0x04, 0x17
        /*000a*/ 	.short	(.L_9 - .L_8)
.L_8:
        /*000c*/ 	.word	0x00000000
        /*0010*/ 	.short	0x0005
        /*0012*/ 	.short	0x0020
        /*0014*/ 	.byte	0x00, 0xf0, 0x11, 0x00


	//----- nvinfo : EIATTR_KPARAM_INFO
	.align		4
.L_9:
        /*0018*/ 	.byte	0x04, 0x17
        /*001a*/ 	.short	(.L_11 - .L_10)
.L_10:
        /*001c*/ 	.word	0x00000000
        /*0020*/ 	.short	0x0004
        /*0022*/ 	.short	0x001c
        /*0024*/ 	.byte	0x00, 0xf0, 0x11, 0x00


	//----- nvinfo : EIATTR_KPARAM_INFO
	.align		4
.L_11:
        /*0028*/ 	.byte	0x04, 0x17
        /*002a*/ 	.short	(.L_13 - .L_12)
.L_12:
        /*002c*/ 	.word	0x00000000
        /*0030*/ 	.short	0x0003
        /*0032*/ 	.short	0x0018
        /*0034*/ 	.byte	0x00, 0xf0, 0x11, 0x00


	//----- nvinfo : EIATTR_KPARAM_INFO
	.align		4
.L_13:
        /*0038*/ 	.byte	0x04, 0x17
        /*003a*/ 	.short	(.L_15 - .L_14)
.L_14:
        /*003c*/ 	.word	0x00000000
        /*0040*/ 	.short	0x0002
        /*0042*/ 	.short	0x0010
        /*0044*/ 	.byte	0x00, 0xf5, 0x21, 0x00


	//----- nvinfo : EIATTR_KPARAM_INFO
	.align		4
.L_15:
        /*0048*/ 	.byte	0x04, 0x17
        /*004a*/ 	.short	(.L_17 - .L_16)
.L_16:
        /*004c*/ 	.word	0x00000000
        /*0050*/ 	.short	0x0001
        /*0052*/ 	.short	0x0008
        /*0054*/ 	.byte	0x00, 0xf5, 0x21, 0x00


	//----- nvinfo : EIATTR_KPARAM_INFO
	.align		4
.L_17:
        /*0058*/ 	.byte	0x04, 0x17
        /*005a*/ 	.short	(.L_19 - .L_18)
.L_18:
        /*005c*/ 	.word	0x00000000
        /*0060*/ 	.short	0x0000
        /*0062*/ 	.short	0x0000
        /*0064*/ 	.byte	0x00, 0xf5, 0x21, 0x00


	//----- nvinfo : EIATTR_SPARSE_MMA_MASK
	.align		4
.L_19:
        /*0068*/ 	.byte	0x03, 0x50
        /*006a*/ 	.short	0x0000


	//----- nvinfo : EIATTR_MAXREG_COUNT
	.align		4
        /*006c*/ 	.byte	0x03, 0x1b
        /*006e*/ 	.short	0x00ff


	//----- nvinfo : EIATTR_MERCURY_ISA_VERSION
	.align		4
        /*0070*/ 	.byte	0x03, 0x5f
        /*0072*/ 	.short	0x0101


	//----- nvinfo : EIATTR_VRC_CTA_INIT_COUNT
	.align		4
        /*0074*/ 	.byte	0x02, 0x4a
	.zero		1
	.zero		1


	//----- nvinfo : EIATTR_EXIT_INSTR_OFFSETS
	.align		4
        /*0078*/ 	.byte	0x04, 0x1c
        /*007a*/ 	.short	(.L_21 - .L_20)


	//   ....[0]....
.L_20:
        /*007c*/ 	.word	0x00000890


	//----- nvinfo : EIATTR_CBANK_PARAM_SIZE
	.align		4
.L_21:
        /*0080*/ 	.byte	0x03, 0x19
        /*0082*/ 	.short	0x0024


	//----- nvinfo : EIATTR_PARAM_CBANK
	.align		4
        /*0084*/ 	.byte	0x04, 0x0a
        /*0086*/ 	.short	(.L_23 - .L_22)
	.align		4
.L_22:
        /*0088*/ 	.word	index@(.nv.constant0._Z9matrixmulPiS_S_iii)
        /*008c*/ 	.short	0x0380
        /*008e*/ 	.short	0x0024


	//----- nvinfo : EIATTR_SW_WAR
	.align		4
.L_23:
        /*0090*/ 	.byte	0x04, 0x36
        /*0092*/ 	.short	(.L_25 - .L_24)
.L_24:
        /*0094*/ 	.word	0x00000008
.L_25:


//--------------------- .nv.callgraph             --------------------------
	.section	.nv.callgraph,"",@"SHT_CUDA_CALLGRAPH"
	.align	4
	.sectionentsize	8
	.align		4
        /*0000*/ 	.word	0x00000000
	.align		4
        /*0004*/ 	.word	0xffffffff
	.align		4
        /*0008*/ 	.word	0x00000000
	.align		4
        /*000c*/ 	.word	0xfffffffe
	.align		4
        /*0010*/ 	.word	0x00000000
	.align		4
        /*0014*/ 	.word	0xfffffffd
	.align		4
        /*0018*/ 	.word	0x00000000
	.align		4
        /*001c*/ 	.word	0xfffffffc


//--------------------- .text._Z9matrixmulPiS_S_iii --------------------------
	.section	.text._Z9matrixmulPiS_S_iii,"ax",@progbits
	.align	128
        .global         _Z9matrixmulPiS_S_iii
        .type           _Z9matrixmulPiS_S_iii,@function
        .size           _Z9matrixmulPiS_S_iii,(.L_x_5 - _Z9matrixmulPiS_S_iii)
        .other          _Z9matrixmulPiS_S_iii,@"STO_CUDA_ENTRY STV_DEFAULT"
_Z9matrixmulPiS_S_iii:
.text._Z9matrixmulPiS_S_iii:
[----:B------:R-:W-:Y:S08]  /*0000*/  LDC R1, c[0x0][0x37c] ;  /* 0x0000df00ff017b82 */ /* 0x000ff00000000800 */
[----:B------:R-:W0:Y:S01]  /*0010*/  LDC R0, c[0x0][0x3a0] ;  /* 0x0000e800ff007b82 */ /* 0x000e220000000800 */
[----:B------:R-:W1:Y:S01]  /*0020*/  S2R R3, SR_TID.X ;  /* 0x0000000000037919 */ /* 0x000e620000002100 */
[----:B------:R-:W2:Y:S01]  /*0030*/  LDCU.64 UR4, c[0x0][0x358] ;  /* 0x00006b00ff0477ac */ /* 0x000ea20008000a00 */
[----:B------:R-:W-:Y:S01]  /*0040*/  HFMA2 R25, -RZ, RZ, 0, 0 ;  /* 0x00000000ff197431 */ /* 0x000fe200000001ff */
[----:B------:R-:W3:Y:S01]  /*0050*/  S2R R2, SR_TID.Y ;  /* 0x0000000000027919 */ /* 0x000ee20000002200 */
[----:B0-----:R-:W-:-:S13]  /*0060*/  ISETP.GE.AND P0, PT, R0, 0x1, PT ;  /* 0x000000010000780c */ /* 0x001fda0003f06270 */
[----:B-123--:R-:W-:Y:S05]  /*0070*/  @!P0 BRA `(.L_x_0) ;  /* 0x0000000400f48947 */ /* 0x00efea0003800000 */
[----:B------:R-:W0:Y:S01]  /*0080*/  LDCU UR6, c[0x0][0x39c] ;  /* 0x00007380ff0677ac */ /* 0x000e220008000800 */
[C---:B------:R-:W-:Y:S02]  /*0090*/  ISETP.GE.U32.AND P1, PT, R0.reuse, 0x8, PT ;  /* 0x000000080000780c */ /* 0x040fe40003f26070 */
[----:B------:R-:W-:Y:S02]  /*00a0*/  LOP3.LUT R5, R0, 0x7, RZ, 0xc0, !PT ;  /* 0x0000000700057812 */ /* 0x000fe400078ec0ff */
[----:B------:R-:W-:Y:S02]  /*00b0*/  MOV R6, RZ ;  /* 0x000000ff00067202 */ /* 0x000fe40000000f00 */
[----:B------:R-:W-:Y:S02]  /*00c0*/  ISETP.NE.AND P0, PT, R5, RZ, PT ;  /* 0x000000ff0500720c */ /* 0x000fe40003f05270 */
[----:B------:R-:W-:Y:S01]  /*00d0*/  MOV R25, RZ ;  /* 0x000000ff00197202 */ /* 0x000fe20000000f00 */
[----:B0-----:R-:W-:-:S04]  /*00e0*/  IMAD R7, R2, UR6, RZ ;  /* 0x0000000602077c24 */ /* 0x001fc8000f8e02ff */
[----:B------:R-:W-:Y:S06]  /*00f0*/  @!P1 BRA `(.L_x_1) ;  /* 0x0000000000ec9947 */ /* 0x000fec0003800000 */
[----:B------:R-:W0:Y:S01]  /*0100*/  LDC.64 R12, c[0x0][0x388] ;  /* 0x0000e200ff0c7b82 */ /* 0x000e220000000a00 */
[C---:B------:R-:W-:Y:S01]  /*0110*/  LOP3.LUT R6, R0.reuse, 0x7ffffff8, RZ, 0xc0, !PT ;  /* 0x7ffffff800067812 */ /* 0x040fe200078ec0ff */
[C-C-:B------:R-:W-:Y:S01]  /*0120*/  IMAD R10, R0.reuse, 0x3, R3.reuse ;  /* 0x00000003000a7824 */ /* 0x140fe200078e0203 */
[----:B------:R-:W-:Y:S01]  /*0130*/  IADD3 R24, PT, PT, R3, R0, RZ ;  /* 0x0000000003187210 */ /* 0x000fe20007ffe0ff */
[C-C-:B------:R-:W-:Y:S01]  /*0140*/  IMAD R20, R0.reuse, 0x5, R3.reuse ;  /* 0x0000000500147824 */ /* 0x140fe200078e0203 */
[C---:B------:R-:W-:Y:S01]  /*0150*/  SHF.L.U32 R9, R0.reuse, 0x3, RZ ;  /* 0x0000000300097819 */ /* 0x040fe200000006ff */
[C-C-:B------:R-:W-:Y:S01]  /*0160*/  IMAD R21, R0.reuse, 0x6, R3.reuse ;  /* 0x0000000600157824 */ /* 0x140fe200078e0203 */
[CC--:B------:R-:W-:Y:S01]  /*0170*/  LEA R4, R0.reuse, R3.reuse, 0x1 ;  /* 0x0000000300047211 */ /* 0x0c0fe200078e08ff */
[C---:B------:R-:W-:Y:S01]  /*0180*/  IMAD R22, R0.reuse, 0x7, R3 ;  /* 0x0000000700167824 */ /* 0x040fe200078e0203 */
[----:B------:R-:W-:Y:S02]  /*0190*/  LEA R11, R0, R3, 0x2 ;  /* 0x00000003000b7211 */ /* 0x000fe400078e10ff */
[----:B------:R-:W-:-:S02]  /*01a0*/  MOV R25, RZ ;  /* 0x000000ff00197202 */ /* 0x000fc40000000f00 */
[----:B------:R-:W-:Y:S02]  /*01b0*/  MOV R23, R7 ;  /* 0x0000000700177202 */ /* 0x000fe40000000f00 */
[----:B------:R-:W-:Y:S01]  /*01c0*/  IADD3 R8, PT, PT, -R6, RZ, RZ ;  /* 0x000000ff06087210 */ /* 0x000fe20007ffe1ff */
[----:B0-----:R-:W-:-:S07]  /*01d0*/  IMAD.WIDE.U32 R14, R3, 0x4, R12 ;  /* 0x00000004030e7825 */ /* 0x001fce00078e000c */
.L_x_2:
[----:B------:R-:W0:Y:S01]  /*01e0*/  LDC.64 R18, c[0x0][0x380] ;  /* 0x0000e000ff127b82 */ /* 0x000e220000000a00 */
[----:B------:R-:W-:Y:S01]  /*01f0*/  IMAD.WIDE.U32 R16, R24, 0x4, R12 ;  /* 0x0000000418107825 */ /* 0x000fe200078e000c */
[----:B------:R-:W2:Y:S05]  /*0200*/  LDG.E R27, desc[UR4][R14.64] ;  /* 0x000000040e1b7981 */ /* 0x000eaa000c1e1900 */
[----:B------:R-:W3:Y:S01]  /*0210*/  LDG.E R16, desc[UR4][R16.64] ;  /* 0x0000000410107981 */ /* 0x000ee2000c1e1900 */
[----:B0-----:R-:W-:-:S05]  /*0220*/  IMAD.WIDE R18, R23, 0x4, R18 ;  /* 0x0000000417127825 */ /* 0x001fca00078e0212 */
[----:B------:R-:W2:Y:S04]  /*0230*/  LDG.E R26, desc[UR4][R18.64] ;  /* 0x00000004121a7981 */ /* 0x000ea8000c1e1900 */
[----:B------:R-:W3:Y:S04]  /*0240*/  LDG.E R28, desc[UR4][R18.64+0x4] ;  /* 0x00000404121c7981 */ /* 0x000ee8000c1e1900 */
[----:B------:R-:W4:Y:S01]  /*0250*/  LDG.E R29, desc[UR4][R18.64+0xc] ;  /* 0x00000c04121d7981 */ /* 0x000f22000c1e1900 */
[----:B--2---:R-:W-:Y:S02]  /*0260*/  IMAD R25, R26, R27, R25 ;  /* 0x0000001b1a197224 */ /* 0x004fe400078e0219 */
[----:B------:R-:W-:-:S04]  /*0270*/  IMAD.WIDE.U32 R26, R4, 0x4, R12 ;  /* 0x00000004041a7825 */ /* 0x000fc800078e000c */
[----:B---3--:R-:W-:Y:S02]  /*0280*/  IMAD R25, R28, R16, R25 ;  /* 0x000000101c197224 */ /* 0x008fe400078e0219 */
[----:B------:R-:W-:Y:S01]  /*0290*/  IMAD.WIDE.U32 R16, R10, 0x4, R12 ;  /* 0x000000040a107825 */ /* 0x000fe200078e000c */
[----:B------:R-:W2:Y:S04]  /*02a0*/  LDG.E R26, desc[UR4][R26.64] ;  /* 0x000000041a1a7981 */ /* 0x000ea8000c1e1900 */
[----:B------:R-:W2:Y:S04]  /*02b0*/  LDG.E R28, desc[UR4][R18.64+0x8] ;  /* 0x00000804121c7981 */ /* 0x000ea8000c1e1900 */
[----:B------:R-:W4:Y:S01]  /*02c0*/  LDG.E R16, desc[UR4][R16.64] ;  /* 0x0000000410107981 */ /* 0x000f22000c1e1900 */
[----:B--2---:R-:W-:-:S04]  /*02d0*/  IMAD R25, R28, R26, R25 ;  /* 0x0000001a1c197224 */ /* 0x004fc800078e0219 */
[----:B----4-:R-:W-:Y:S02]  /*02e0*/  IMAD R25, R29, R16, R25 ;  /* 0x000000101d197224 */ /* 0x010fe400078e0219 */
[--C-:B------:R-:W-:Y:S01]  /*02f0*/  IMAD.WIDE.U32 R28, R11, 0x4, R12.reuse ;  /* 0x000000040b1c7825 */ /* 0x100fe200078e000c */
[----:B------:R-:W2:Y:S03]  /*0300*/  LDG.E R16, desc[UR4][R18.64+0x10] ;  /* 0x0000100412107981 */ /* 0x000ea6000c1e1900 */
[----:B------:R-:W-:Y:S02]  /*0310*/  IMAD.WIDE.U32 R26, R20, 0x4, R12 ;  /* 0x00000004141a7825 */ /* 0x000fe400078e000c */
[----:B------:R-:W2:Y:S04]  /*0320*/  LDG.E R28, desc[UR4][R28.64] ;  /* 0x000000041c1c7981 */ /* 0x000ea8000c1e1900 */
[----:B------:R-:W3:Y:S04]  /*0330*/  LDG.E R27, desc[UR4][R26.64] ;  /* 0x000000041a1b7981 */ /* 0x000ee8000c1e1900 */
[----:B------:R-:W3:Y:S01]  /*0340*/  LDG.E R26, desc[UR4][R18.64+0x14] ;  /* 0x00001404121a7981 */ /* 0x000ee2000c1e1900 */
[----:B--2---:R-:W-:-:S02]  /*0350*/  IMAD R25, R16, R28, R25 ;  /* 0x0000001c10197224 */ /* 0x004fc400078e0219 */
[----:B------:R-:W-:-:S04]  /*0360*/  IMAD.WIDE.U32 R16, R21, 0x4, R12 ;  /* 0x0000000415107825 */ /* 0x000fc800078e000c */
[----:B------:R-:W-:Y:S02]  /*0370*/  IMAD.WIDE.U32 R28, R22, 0x4, R12 ;  /* 0x00000004161c7825 */ /* 0x000fe400078e000c */
[----:B------:R-:W2:Y:S04]  /*0380*/  LDG.E R16, desc[UR4][R16.64] ;  /* 0x0000000410107981 */ /* 0x000ea8000c1e1900 */
[----:B------:R-:W4:Y:S01]  /*0390*/  LDG.E R28, desc[UR4][R28.64] ;  /* 0x000000041c1c7981 */ /* 0x000f22000c1e1900 */
[----:B---3--:R-:W-:-:S03]  /*03a0*/  IMAD R25, R26, R27, R25 ;  /* 0x0000001b1a197224 */ /* 0x008fc600078e0219 */
[----:B------:R-:W2:Y:S04]  /*03b0*/  LDG.E R26, desc[UR4][R18.64+0x18] ;  /* 0x00001804121a7981 */ /* 0x000ea8000c1e1900 */
[----:B------:R-:W4:Y:S01]  /*03c0*/  LDG.E R27, desc[UR4][R18.64+0x1c] ;  /* 0x00001c04121b7981 */ /* 0x000f22000c1e1900 */
[----:B------:R-:W-:-:S04]  /*03d0*/  IADD3 R8, PT, PT, R8, 0x8, RZ ;  /* 0x0000000808087810 */ /* 0x000fc80007ffe0ff */
[----:B------:R-:W-:Y:S01]  /*03e0*/  ISETP.NE.AND P1, PT, R8, RZ, PT ;  /* 0x000000ff0800720c */ /* 0x000fe20003f25270 */
[C---:B------:R-:W-:Y:S01]  /*03f0*/  IMAD.WIDE.U32 R14, R9.reuse, 0x4, R14 ;  /* 0x00000004090e7825 */ /* 0x040fe200078e000e */
[C---:B------:R-:W-:Y:S02]  /*0400*/  IADD3 R24, PT, PT, R9.reuse, R24, RZ ;  /* 0x0000001809187210 */ /* 0x040fe40007ffe0ff */
[C---:B------:R-:W-:Y:S02]  /*0410*/  IADD3 R4, PT, PT, R9.reuse, R4, RZ ;  /* 0x0000000409047210 */ /* 0x040fe40007ffe0ff */
[C---:B------:R-:W-:Y:S02]  /*0420*/  IADD3 R10, PT, PT, R9.reuse, R10, RZ ;  /* 0x0000000a090a7210 */ /* 0x040fe40007ffe0ff */
[C---:B------:R-:W-:Y:S02]  /*0430*/  IADD3 R11, PT, PT, R9.reuse, R11, RZ ;  /* 0x0000000b090b7210 */ /* 0x040fe40007ffe0ff */
[----:B------:R-:W-:-:S02]  /*0440*/  IADD3 R20, PT, PT, R9, R20, RZ ;  /* 0x0000001409147210 */ /* 0x000fc40007ffe0ff */
[C---:B------:R-:W-:Y:S02]  /*0450*/  IADD3 R21, PT, PT, R9.reuse, R21, RZ ;  /* 0x0000001509157210 */ /* 0x040fe40007ffe0ff */
[----:B------:R-:W-:Y:S02]  /*0460*/  IADD3 R22, PT, PT, R9, R22, RZ ;  /* 0x0000001609167210 */ /* 0x000fe40007ffe0ff */
[----:B------:R-:W-:Y:S01]  /*0470*/  IADD3 R23, PT, PT, R23, 0x8, RZ ;  /* 0x0000000817177810 */ /* 0x000fe20007ffe0ff */
[----:B--2---:R-:W-:-:S04]  /*0480*/  IMAD R26, R26, R16, R25 ;  /* 0x000000101a1a7224 */ /* 0x004fc800078e0219 */
[----:B----4-:R-:W-:Y:S01]  /*0490*/  IMAD R25, R27, R28, R26 ;  /* 0x0000001c1b197224 */ /* 0x010fe200078e021a */
[----:B------:R-:W-:Y:S06]  /*04a0*/  @P1 BRA `(.L_x_2) ;  /* 0xfffffffc004c1947 */ /* 0x000fec000383ffff */
.L_x_1:
[----:B------:R-:W-:Y:S05]  /*04b0*/  @!P0 BRA `(.L_x_0) ;  /* 0x0000000000e48947 */ /* 0x000fea0003800000 */
[----:B------:R-:W-:Y:S02]  /*04c0*/  ISETP.GE.U32.AND P0, PT, R5, 0x4, PT ;  /* 0x000000040500780c */ /* 0x000fe40003f06070 */
[----:B------:R-:W-:-:S04]  /*04d0*/  LOP3.LUT R17, R0, 0x3, RZ, 0xc0, !PT ;  /* 0x0000000300117812 */ /* 0x000fc800078ec0ff */
[----:B------:R-:W-:-:S07]  /*04e0*/  ISETP.NE.AND P1, PT, R17, RZ, PT ;  /* 0x000000ff1100720c */ /* 0x000fce0003f25270 */
[----:B------:R-:W-:Y:S06]  /*04f0*/  @!P0 BRA `(.L_x_3) ;  /* 0x0000000000648947 */ /* 0x000fec0003800000 */
[----:B------:R-:W0:Y:S01]  /*0500*/  LDC.64 R4, c[0x0][0x388] ;  /* 0x0000e200ff047b82 */ /* 0x000e220000000a00 */
[----:B------:R-:W-:Y:S01]  /*0510*/  IMAD R13, R6, R0, R3 ;  /* 0x00000000060d7224 */ /* 0x000fe200078e0203 */
[----:B------:R-:W-:-:S04]  /*0520*/  IADD3 R11, PT, PT, R7, R6, RZ ;  /* 0x00000006070b7210 */ /* 0x000fc80007ffe0ff */
[-C--:B------:R-:W-:Y:S02]  /*0530*/  IADD3 R15, PT, PT, R13, R0.reuse, RZ ;  /* 0x000000000d0f7210 */ /* 0x080fe40007ffe0ff */
[----:B------:R-:W1:Y:S02]  /*0540*/  LDC.64 R8, c[0x0][0x380] ;  /* 0x0000e000ff087b82 */ /* 0x000e640000000a00 */
[----:B------:R-:W-:-:S04]  /*0550*/  IADD3 R19, PT, PT, R15, R0, RZ ;  /* 0x000000000f137210 */ /* 0x000fc80007ffe0ff */
[----:B------:R-:W-:Y:S01]  /*0560*/  IADD3 R21, PT, PT, R19, R0, RZ ;  /* 0x0000000013157210 */ /* 0x000fe20007ffe0ff */
[----:B0-----:R-:W-:-:S04]  /*0570*/  IMAD.WIDE.U32 R12, R13, 0x4, R4 ;  /* 0x000000040d0c7825 */ /* 0x001fc800078e0004 */
[----:B------:R-:W-:Y:S02]  /*0580*/  IMAD.WIDE.U32 R14, R15, 0x4, R4 ;  /* 0x000000040f0e7825 */ /* 0x000fe400078e0004 */
[----:B------:R-:W2:Y:S02]  /*0590*/  LDG.E R12, desc[UR4][R12.64] ;  /* 0x000000040c0c7981 */ /* 0x000ea4000c1e1900 */
[----:B-1----:R-:W-:Y:S02]  /*05a0*/  IMAD.WIDE R8, R11, 0x4, R8 ;  /* 0x000000040b087825 */ /* 0x002fe400078e0208 */
[----:B------:R-:W3:Y:S02]  /*05b0*/  LDG.E R14, desc[UR4][R14.64] ;  /* 0x000000040e0e7981 */ /* 0x000ee4000c1e1900 */
[--C-:B------:R-:W-:Y:S02]  /*05c0*/  IMAD.WIDE.U32 R10, R19, 0x4, R4.reuse ;  /* 0x00000004130a7825 */ /* 0x100fe400078e0004 */
[----:B------:R-:W2:Y:S02]  /*05d0*/  LDG.E R16, desc[UR4][R8.64] ;  /* 0x0000000408107981 */ /* 0x000ea4000c1e1900 */
[----:B------:R-:W-:-:S02]  /*05e0*/  IMAD.WIDE.U32 R4, R21, 0x4, R4 ;  /* 0x0000000415047825 */ /* 0x000fc400078e0004 */
[----:B------:R-:W3:Y:S04]  /*05f0*/  LDG.E R19, desc[UR4][R8.64+0x4] ;  /* 0x0000040408137981 */ /* 0x000ee8000c1e1900 */
[----:B------:R-:W4:Y:S04]  /*0600*/  LDG.E R10, desc[UR4][R10.64] ;  /* 0x000000040a0a7981 */ /* 0x000f28000c1e1900 */
[----:B------:R-:W4:Y:S04]  /*0610*/  LDG.E R21, desc[UR4][R8.64+0x8] ;  /* 0x0000080408157981 */ /* 0x000f28000c1e1900 */
[----:B------:R-:W5:Y:S04]  /*0620*/  LDG.E R23, desc[UR4][R8.64+0xc] ;  /* 0x00000c0408177981 */ /* 0x000f68000c1e1900 */
[----:B------:R-:W5:Y:S01]  /*0630*/  LDG.E R4, desc[UR4][R4.64] ;  /* 0x0000000404047981 */ /* 0x000f62000c1e1900 */
[----:B------:R-:W-:Y:S01]  /*0640*/  IADD3 R6, PT, PT, R6, 0x4, RZ ;  /* 0x0000000406067810 */ /* 0x000fe20007ffe0ff */
[----:B--2---:R-:W-:-:S04]  /*0650*/  IMAD R12, R16, R12, R25 ;  /* 0x0000000c100c7224 */ /* 0x004fc800078e0219 */
[----:B---3--:R-:W-:-:S04]  /*0660*/  IMAD R12, R19, R14, R12 ;  /* 0x0000000e130c7224 */ /* 0x008fc800078e020c */
[----:B----4-:R-:W-:-:S04]  /*0670*/  IMAD R12, R21, R10, R12 ;  /* 0x0000000a150c7224 */ /* 0x010fc800078e020c */
[----:B-----5:R-:W-:-:S07]  /*0680*/  IMAD R25, R23, R4, R12 ;  /* 0x0000000417197224 */ /* 0x020fce00078e020c */
.L_x_3:
[----:B------:R-:W-:Y:S05]  /*0690*/  @!P1 BRA `(.L_x_0) ;  /* 0x00000000006c9947 */ /* 0x000fea0003800000 */
[----:B------:R-:W0:Y:S01]  /*06a0*/  LDC.64 R14, c[0x0][0x388] ;  /* 0x0000e200ff0e7b82 */ /* 0x000e220000000a00 */
[----:B------:R-:W-:Y:S02]  /*06b0*/  ISETP.NE.AND P0, PT, R17, 0x1, PT ;  /* 0x000000011100780c */ /* 0x000fe40003f05270 */
[----:B------:R-:W-:-:S04]  /*06c0*/  LOP3.LUT R12, R0, 0x1, RZ, 0xc0, !PT ;  /* 0x00000001000c7812 */ /* 0x000fc800078ec0ff */
[----:B------:R-:W-:Y:S01]  /*06d0*/  ISETP.NE.U32.AND P1, PT, R12, 0x1, PT ;  /* 0x000000010c00780c */ /* 0x000fe20003f25070 */
[----:B------:R-:W1:Y:S06]  /*06e0*/  LDC.64 R4, c[0x0][0x380] ;  /* 0x0000e000ff047b82 */ /* 0x000e6c0000000a00 */
[C---:B------:R-:W-:Y:S01]  /*06f0*/  @P0 IMAD R13, R6.reuse, R0, R3 ;  /* 0x00000000060d0224 */ /* 0x040fe200078e0203 */
[----:B------:R-:W-:Y:S01]  /*0700*/  @P0 IADD3 R17, PT, PT, R7, R6, RZ ;  /* 0x0000000607110210 */ /* 0x000fe20007ffe0ff */
[----:B------:R-:W2:Y:S01]  /*0710*/  LDC.64 R10, c[0x0][0x380] ;  /* 0x0000e000ff0a7b82 */ /* 0x000ea20000000a00 */
[----:B------:R-:W-:-:S02]  /*0720*/  @P0 IADD3 R6, PT, PT, R6, 0x2, RZ ;  /* 0x0000000206060810 */ /* 0x000fc40007ffe0ff */
[----:B------:R-:W-:Y:S02]  /*0730*/  @P0 IADD3 R19, PT, PT, R13, R0, RZ ;  /* 0x000000000d130210 */ /* 0x000fe40007ffe0ff */
[----:B------:R-:W-:-:S03]  /*0740*/  @!P1 IADD3 R7, PT, PT, R7, R6, RZ ;  /* 0x0000000607079210 */ /* 0x000fc60007ffe0ff */
[----:B------:R-:W3:Y:S01]  /*0750*/  LDC.64 R8, c[0x0][0x388] ;  /* 0x0000e200ff087b82 */ /* 0x000ee20000000a00 */
[----:B0-----:R-:W-:-:S04]  /*0760*/  @P0 IMAD.WIDE.U32 R12, R13, 0x4, R14 ;  /* 0x000000040d0c0825 */ /* 0x001fc800078e000e */
[----:B------:R-:W-:Y:S02]  /*0770*/  @P0 IMAD.WIDE.U32 R14, R19, 0x4, R14 ;  /* 0x00000004130e0825 */ /* 0x000fe400078e000e */
[----:B------:R-:W4:Y:S02]  /*0780*/  @P0 LDG.E R12, desc[UR4][R12.64] ;  /* 0x000000040c0c0981 */ /* 0x000f24000c1e1900 */
[----:B-1----:R-:W-:Y:S02]  /*0790*/  @P0 IMAD.WIDE R4, R17, 0x4, R4 ;  /* 0x0000000411040825 */ /* 0x002fe400078e0204 */
[----:B------:R-:W5:Y:S02]  /*07a0*/  @P0 LDG.E R14, desc[UR4][R14.64] ;  /* 0x000000040e0e0981 */ /* 0x000f64000c1e1900 */
[----:B------:R-:W-:Y:S02]  /*07b0*/  @!P1 IMAD R17, R6, R0, R3 ;  /* 0x0000000006119224 */ /* 0x000fe400078e0203 */
[----:B------:R-:W4:Y:S01]  /*07c0*/  @P0 LDG.E R6, desc[UR4][R4.64] ;  /* 0x0000000404060981 */ /* 0x000f22000c1e1900 */
[----:B--2---:R-:W-:-:S03]  /*07d0*/  @!P1 IMAD.WIDE R10, R7, 0x4, R10 ;  /* 0x00000004070a9825 */ /* 0x004fc600078e020a */
[----:B------:R-:W5:Y:S04]  /*07e0*/  @P0 LDG.E R7, desc[UR4][R4.64+0x4] ;  /* 0x0000040404070981 */ /* 0x000f68000c1e1900 */
[----:B------:R-:W2:Y:S01]  /*07f0*/  @!P1 LDG.E R10, desc[UR4][R10.64] ;  /* 0x000000040a0a9981 */ /* 0x000ea2000c1e1900 */
[----:B---3--:R-:W-:-:S06]  /*0800*/  @!P1 IMAD.WIDE.U32 R8, R17, 0x4, R8 ;  /* 0x0000000411089825 */ /* 0x008fcc00078e0008 */
[----:B------:R-:W2:Y:S01]  /*0810*/  @!P1 LDG.E R8, desc[UR4][R8.64] ;  /* 0x0000000408089981 */ /* 0x000ea2000c1e1900 */
[----:B----4-:R-:W-:-:S04]  /*0820*/  @P0 IMAD R6, R6, R12, R25 ;  /* 0x0000000c06060224 */ /* 0x010fc800078e0219 */
[----:B-----5:R-:W-:-:S04]  /*0830*/  @P0 IMAD R25, R7, R14, R6 ;  /* 0x0000000e07190224 */ /* 0x020fc800078e0206 */
[----:B--2---:R-:W-:-:S07]  /*0840*/  @!P1 IMAD R25, R10, R8, R25 ;  /* 0x000000080a199224 */ /* 0x004fce00078e0219 */
.L_x_0:
[----:B------:R-:W0:Y:S01]  /*0850*/  LDC.64 R4, c[0x0][0x390] ;  /* 0x0000e400ff047b82 */ /* 0x000e220000000a00 */
[----:B------:R-:W-:-:S04]  /*0860*/  IMAD R3, R2, R0, R3 ;  /* 0x0000000002037224 */ /* 0x000fc800078e0203 */
[----:B0-----:R-:W-:-:S05]  /*0870*/  IMAD.WIDE R2, R3, 0x4, R4 ;  /* 0x0000000403027825 */ /* 0x001fca00078e0204 */
[----:B------:R-:W-:Y:S01]  /*0880*/  STG.E desc[UR4][R2.64], R25 ;  /* 0x0000001902007986 */ /* 0x000fe2000c101904 */
[----:B------:R-:W-:Y:S05]  /*0890*/  EXIT ;  /* 0x000000000000794d */ /* 0x000fea0003800000 */
.L_x_4:
[----:B------:R-:W-:-:S00]  /*08a0*/  BRA `(.L_x_4) ;  /* 0xfffffffc00fc7947 */ /* 0x000fc0000383ffff */
[----:B------:R-:W-:-:S00]  /*08b0*/  NOP ;  /* 0x0000000000007918 */ /* 0x000fc00000000000 */
        /* <DEDUP_REMOVED lines=12> */
.L_x_5:


//--------------------- .nv.shared.reserved.0     --------------------------
	.section	.nv.shared.reserved.0,"aw",@nobits
	.weak		__nv_reservedSMEM_offset_0_alias
	.size		__nv_reservedSMEM_offset_0_alias, 0, 64
	.other		__nv_reservedSMEM_offset_0_alias,@"STO_CUDA_RESERVED_SHARED STV_DEFAULT"
__nv_reservedSMEM_offset_0_alias:
	.zero		0
	.zero		64


//--------------------- .nv.constant0._Z9matrixmulPiS_S_iii --------------------------
	.section	.nv.constant0._Z9matrixmulPiS_S_iii,"a",@progbits
	.sectionflags	@""
	.align	4
.nv.constant0._Z9matrixmulPiS_S_iii:
	.zero		932


//--------------------- SYMBOLS --------------------------

	.type		.nv.reservedSmem.offset0,@object
	.size		.nv.reservedSmem.offset0,0x4
